//
// Generated by NVIDIA NVVM Compiler
//
// Compiler Build ID: CL-36424714
// Cuda compilation tools, release 13.0, V13.0.88
// Based on NVVM 20.0.0
//

.version 9.0
.target sm_100
.address_size 64

	// .globl	FindMaxIndexLoop
.shared .align 4 .b8 _ZZ14MaxIndexReduceE7sharedX[1568];
.shared .align 4 .b8 _ZZ14MaxIndexReduceE11sharedIndex[1568];

.visible .entry FindMaxIndexLoop(
	.param .u64 .ptr .align 1 FindMaxIndexLoop_param_0,
	.param .u64 .ptr .align 1 FindMaxIndexLoop_param_1,
	.param .u64 .ptr .align 1 FindMaxIndexLoop_param_2,
	.param .u64 .ptr .align 1 FindMaxIndexLoop_param_3
)
.maxntid 256
.minnctapersm 6
{
	.reg .pred 	%p<52>;
	.reg .b32 	%r<158>;
	.reg .b32 	%f<104>;
	.reg .b64 	%rd<22>;

	ld.param.u64 	%rd4, [FindMaxIndexLoop_param_0];
	ld.param.u64 	%rd2, [FindMaxIndexLoop_param_1];
	ld.param.u64 	%rd3, [FindMaxIndexLoop_param_2];
	ld.param.u64 	%rd5, [FindMaxIndexLoop_param_3];
	cvta.to.global.u64 	%rd1, %rd4;
	cvta.to.global.u64 	%rd6, %rd5;
	mov.u32 	%r1, %tid.x;
	mov.u32 	%r2, %ctaid.x;
	mul.wide.u32 	%rd7, %r2, 8;
	add.s64 	%rd8, %rd6, %rd7;
	ld.global.v2.u32 	{%r3, %r4}, [%rd8];
	add.s32 	%r143, %r3, %r1;
	setp.ge.u32 	%p1, %r143, %r4;
	mov.b32 	%r154, 0;
	mov.f32 	%f100, 0fFCF0BDC2;
	@%p1 bra 	$L__BB0_13;
	add.s32 	%r52, %r143, 256;
	max.u32 	%r53, %r4, %r52;
	not.b32 	%r54, %r1;
	add.s32 	%r55, %r53, %r54;
	sub.s32 	%r56, %r55, %r3;
	shr.u32 	%r57, %r56, 8;
	add.s32 	%r6, %r57, 1;
	and.b32  	%r7, %r6, 15;
	setp.lt.u32 	%p2, %r56, 3840;
	mov.f32 	%f100, 0fFCF0BDC2;
	mov.b32 	%r154, 0;
	@%p2 bra 	$L__BB0_4;
	and.b32  	%r59, %r6, 33554416;
	neg.s32 	%r139, %r59;
	mov.f32 	%f100, 0fFCF0BDC2;
	mov.b32 	%r154, 0;
$L__BB0_3:
	.pragma "nounroll";
	mul.wide.s32 	%rd9, %r143, 4;
	add.s64 	%rd10, %rd1, %rd9;
	ld.global.f32 	%f26, [%rd10];
	setp.gt.f32 	%p3, %f26, %f100;
	selp.f32 	%f27, %f26, %f100, %p3;
	selp.b32 	%r60, %r143, %r154, %p3;
	ld.global.f32 	%f28, [%rd10+1024];
	setp.gt.f32 	%p4, %f28, %f27;
	selp.f32 	%f29, %f28, %f27, %p4;
	add.s32 	%r61, %r143, 256;
	selp.b32 	%r62, %r61, %r60, %p4;
	ld.global.f32 	%f30, [%rd10+2048];
	setp.gt.f32 	%p5, %f30, %f29;
	selp.f32 	%f31, %f30, %f29, %p5;
	add.s32 	%r63, %r143, 512;
	selp.b32 	%r64, %r63, %r62, %p5;
	ld.global.f32 	%f32, [%rd10+3072];
	setp.gt.f32 	%p6, %f32, %f31;
	selp.f32 	%f33, %f32, %f31, %p6;
	add.s32 	%r65, %r143, 768;
	selp.b32 	%r66, %r65, %r64, %p6;
	ld.global.f32 	%f34, [%rd10+4096];
	setp.gt.f32 	%p7, %f34, %f33;
	selp.f32 	%f35, %f34, %f33, %p7;
	add.s32 	%r67, %r143, 1024;
	selp.b32 	%r68, %r67, %r66, %p7;
	ld.global.f32 	%f36, [%rd10+5120];
	setp.gt.f32 	%p8, %f36, %f35;
	selp.f32 	%f37, %f36, %f35, %p8;
	add.s32 	%r69, %r143, 1280;
	selp.b32 	%r70, %r69, %r68, %p8;
	ld.global.f32 	%f38, [%rd10+6144];
	setp.gt.f32 	%p9, %f38, %f37;
	selp.f32 	%f39, %f38, %f37, %p9;
	add.s32 	%r71, %r143, 1536;
	selp.b32 	%r72, %r71, %r70, %p9;
	ld.global.f32 	%f40, [%rd10+7168];
	setp.gt.f32 	%p10, %f40, %f39;
	selp.f32 	%f41, %f40, %f39, %p10;
	add.s32 	%r73, %r143, 1792;
	selp.b32 	%r74, %r73, %r72, %p10;
	ld.global.f32 	%f42, [%rd10+8192];
	setp.gt.f32 	%p11, %f42, %f41;
	selp.f32 	%f43, %f42, %f41, %p11;
	add.s32 	%r75, %r143, 2048;
	selp.b32 	%r76, %r75, %r74, %p11;
	ld.global.f32 	%f44, [%rd10+9216];
	setp.gt.f32 	%p12, %f44, %f43;
	selp.f32 	%f45, %f44, %f43, %p12;
	add.s32 	%r77, %r143, 2304;
	selp.b32 	%r78, %r77, %r76, %p12;
	ld.global.f32 	%f46, [%rd10+10240];
	setp.gt.f32 	%p13, %f46, %f45;
	selp.f32 	%f47, %f46, %f45, %p13;
	add.s32 	%r79, %r143, 2560;
	selp.b32 	%r80, %r79, %r78, %p13;
	ld.global.f32 	%f48, [%rd10+11264];
	setp.gt.f32 	%p14, %f48, %f47;
	selp.f32 	%f49, %f48, %f47, %p14;
	add.s32 	%r81, %r143, 2816;
	selp.b32 	%r82, %r81, %r80, %p14;
	ld.global.f32 	%f50, [%rd10+12288];
	setp.gt.f32 	%p15, %f50, %f49;
	selp.f32 	%f51, %f50, %f49, %p15;
	add.s32 	%r83, %r143, 3072;
	selp.b32 	%r84, %r83, %r82, %p15;
	ld.global.f32 	%f52, [%rd10+13312];
	setp.gt.f32 	%p16, %f52, %f51;
	selp.f32 	%f53, %f52, %f51, %p16;
	add.s32 	%r85, %r143, 3328;
	selp.b32 	%r86, %r85, %r84, %p16;
	ld.global.f32 	%f54, [%rd10+14336];
	setp.gt.f32 	%p17, %f54, %f53;
	selp.f32 	%f55, %f54, %f53, %p17;
	add.s32 	%r87, %r143, 3584;
	selp.b32 	%r88, %r87, %r86, %p17;
	ld.global.f32 	%f56, [%rd10+15360];
	setp.gt.f32 	%p18, %f56, %f55;
	selp.f32 	%f100, %f56, %f55, %p18;
	add.s32 	%r89, %r143, 3840;
	selp.b32 	%r154, %r89, %r88, %p18;
	add.s32 	%r143, %r143, 4096;
	add.s32 	%r139, %r139, 16;
	setp.ne.s32 	%p19, %r139, 0;
	@%p19 bra 	$L__BB0_3;
$L__BB0_4:
	setp.eq.s32 	%p20, %r7, 0;
	@%p20 bra 	$L__BB0_13;
	and.b32  	%r19, %r6, 7;
	setp.lt.u32 	%p21, %r7, 8;
	@%p21 bra 	$L__BB0_7;
	mul.wide.s32 	%rd11, %r143, 4;
	add.s64 	%rd12, %rd1, %rd11;
	ld.global.f32 	%f58, [%rd12];
	setp.gt.f32 	%p22, %f58, %f100;
	selp.f32 	%f59, %f58, %f100, %p22;
	selp.b32 	%r91, %r143, %r154, %p22;
	add.s32 	%r92, %r143, 256;
	ld.global.f32 	%f60, [%rd12+1024];
	setp.gt.f32 	%p23, %f60, %f59;
	selp.f32 	%f61, %f60, %f59, %p23;
	selp.b32 	%r93, %r92, %r91, %p23;
	add.s32 	%r94, %r143, 512;
	ld.global.f32 	%f62, [%rd12+2048];
	setp.gt.f32 	%p24, %f62, %f61;
	selp.f32 	%f63, %f62, %f61, %p24;
	selp.b32 	%r95, %r94, %r93, %p24;
	add.s32 	%r96, %r143, 768;
	ld.global.f32 	%f64, [%rd12+3072];
	setp.gt.f32 	%p25, %f64, %f63;
	selp.f32 	%f65, %f64, %f63, %p25;
	selp.b32 	%r97, %r96, %r95, %p25;
	add.s32 	%r98, %r143, 1024;
	ld.global.f32 	%f66, [%rd12+4096];
	setp.gt.f32 	%p26, %f66, %f65;
	selp.f32 	%f67, %f66, %f65, %p26;
	selp.b32 	%r99, %r98, %r97, %p26;
	add.s32 	%r100, %r143, 1280;
	ld.global.f32 	%f68, [%rd12+5120];
	setp.gt.f32 	%p27, %f68, %f67;
	selp.f32 	%f69, %f68, %f67, %p27;
	selp.b32 	%r101, %r100, %r99, %p27;
	add.s32 	%r102, %r143, 1536;
	ld.global.f32 	%f70, [%rd12+6144];
	setp.gt.f32 	%p28, %f70, %f69;
	selp.f32 	%f71, %f70, %f69, %p28;
	selp.b32 	%r103, %r102, %r101, %p28;
	add.s32 	%r104, %r143, 1792;
	ld.global.f32 	%f72, [%rd12+7168];
	setp.gt.f32 	%p29, %f72, %f71;
	selp.f32 	%f100, %f72, %f71, %p29;
	selp.b32 	%r154, %r104, %r103, %p29;
	add.s32 	%r143, %r143, 2048;
$L__BB0_7:
	setp.eq.s32 	%p30, %r19, 0;
	@%p30 bra 	$L__BB0_13;
	and.b32  	%r25, %r6, 3;
	setp.lt.u32 	%p31, %r19, 4;
	@%p31 bra 	$L__BB0_10;
	mul.wide.s32 	%rd13, %r143, 4;
	add.s64 	%rd14, %rd1, %rd13;
	ld.global.f32 	%f74, [%rd14];
	setp.gt.f32 	%p32, %f74, %f100;
	selp.f32 	%f75, %f74, %f100, %p32;
	selp.b32 	%r106, %r143, %r154, %p32;
	add.s32 	%r107, %r143, 256;
	ld.global.f32 	%f76, [%rd14+1024];
	setp.gt.f32 	%p33, %f76, %f75;
	selp.f32 	%f77, %f76, %f75, %p33;
	selp.b32 	%r108, %r107, %r106, %p33;
	add.s32 	%r109, %r143, 512;
	ld.global.f32 	%f78, [%rd14+2048];
	setp.gt.f32 	%p34, %f78, %f77;
	selp.f32 	%f79, %f78, %f77, %p34;
	selp.b32 	%r110, %r109, %r108, %p34;
	add.s32 	%r111, %r143, 768;
	ld.global.f32 	%f80, [%rd14+3072];
	setp.gt.f32 	%p35, %f80, %f79;
	selp.f32 	%f100, %f80, %f79, %p35;
	selp.b32 	%r154, %r111, %r110, %p35;
	add.s32 	%r143, %r143, 1024;
$L__BB0_10:
	setp.eq.s32 	%p36, %r25, 0;
	@%p36 bra 	$L__BB0_13;
	neg.s32 	%r151, %r25;
$L__BB0_12:
	.pragma "nounroll";
	mul.wide.s32 	%rd15, %r143, 4;
	add.s64 	%rd16, %rd1, %rd15;
	ld.global.f32 	%f81, [%rd16];
	setp.gt.f32 	%p37, %f81, %f100;
	selp.f32 	%f100, %f81, %f100, %p37;
	selp.b32 	%r154, %r143, %r154, %p37;
	add.s32 	%r143, %r143, 256;
	add.s32 	%r151, %r151, 1;
	setp.ne.s32 	%p38, %r151, 0;
	@%p38 bra 	$L__BB0_12;
$L__BB0_13:
	bar.sync 	0;
	shr.u32 	%r112, %r1, 5;
	mul.lo.s32 	%r113, %r112, 196;
	mov.u32 	%r114, _ZZ14MaxIndexReduceE7sharedX;
	add.s32 	%r115, %r114, %r113;
	shl.b32 	%r116, %r1, 2;
	and.b32  	%r117, %r116, 124;
	add.s32 	%r118, %r115, %r117;
	mov.u32 	%r119, _ZZ14MaxIndexReduceE11sharedIndex;
	add.s32 	%r120, %r119, %r113;
	add.s32 	%r121, %r120, %r117;
	mov.b32 	%r122, -51331646;
	st.volatile.shared.u32 	[%r118], %r122;
	st.volatile.shared.f32 	[%r118+64], %f100;
	st.volatile.shared.u32 	[%r121+64], %r154;
	ld.volatile.shared.f32 	%f82, [%r118+60];
	ld.volatile.shared.u32 	%r123, [%r121+60];
	setp.gt.f32 	%p39, %f82, %f100;
	selp.f32 	%f83, %f82, %f100, %p39;
	selp.b32 	%r124, %r123, %r154, %p39;
	st.volatile.shared.f32 	[%r118+64], %f83;
	st.volatile.shared.u32 	[%r121+64], %r124;
	ld.volatile.shared.f32 	%f84, [%r118+56];
	ld.volatile.shared.u32 	%r125, [%r121+56];
	setp.gt.f32 	%p40, %f84, %f83;
	selp.f32 	%f85, %f84, %f83, %p40;
	selp.b32 	%r126, %r125, %r124, %p40;
	st.volatile.shared.f32 	[%r118+64], %f85;
	st.volatile.shared.u32 	[%r121+64], %r126;
	ld.volatile.shared.f32 	%f86, [%r118+48];
	ld.volatile.shared.u32 	%r127, [%r121+48];
	setp.gt.f32 	%p41, %f86, %f85;
	selp.f32 	%f87, %f86, %f85, %p41;
	selp.b32 	%r128, %r127, %r126, %p41;
	st.volatile.shared.f32 	[%r118+64], %f87;
	st.volatile.shared.u32 	[%r121+64], %r128;
	ld.volatile.shared.f32 	%f88, [%r118+32];
	ld.volatile.shared.u32 	%r129, [%r121+32];
	setp.gt.f32 	%p42, %f88, %f87;
	selp.f32 	%f89, %f88, %f87, %p42;
	selp.b32 	%r130, %r129, %r128, %p42;
	st.volatile.shared.f32 	[%r118+64], %f89;
	st.volatile.shared.u32 	[%r121+64], %r130;
	ld.volatile.shared.f32 	%f90, [%r118];
	ld.volatile.shared.u32 	%r131, [%r121];
	setp.gt.f32 	%p43, %f90, %f89;
	selp.f32 	%f91, %f90, %f89, %p43;
	selp.b32 	%r132, %r131, %r130, %p43;
	st.volatile.shared.f32 	[%r118+64], %f91;
	st.volatile.shared.u32 	[%r121+64], %r132;
	bar.sync 	0;
	setp.gt.u32 	%p44, %r1, 7;
	@%p44 bra 	$L__BB0_24;
	mul.lo.s32 	%r133, %r1, 196;
	add.s32 	%r135, %r114, %r133;
	ld.volatile.shared.f32 	%f102, [%r135+188];
	add.s32 	%r137, %r119, %r133;
	ld.volatile.shared.u32 	%r156, [%r137+188];
	mul.lo.s32 	%r138, %r1, -192;
	add.s32 	%r40, %r135, %r138;
	st.volatile.shared.f32 	[%r40], %f102;
	add.s32 	%r41, %r137, %r138;
	st.volatile.shared.u32 	[%r41], %r156;
	setp.eq.s32 	%p45, %r1, 0;
	@%p45 bra 	$L__BB0_17;
	ld.volatile.shared.f32 	%f15, [%r40+-4];
	ld.volatile.shared.u32 	%r42, [%r41+-4];
	setp.leu.f32 	%p46, %f15, %f102;
	@%p46 bra 	$L__BB0_17;
	mov.f32 	%f102, %f15;
	mov.u32 	%r156, %r42;
$L__BB0_17:
	st.volatile.shared.f32 	[%r40], %f102;
	st.volatile.shared.u32 	[%r41], %r156;
	setp.lt.u32 	%p47, %r1, 2;
	@%p47 bra 	$L__BB0_20;
	ld.volatile.shared.f32 	%f17, [%r40+-8];
	ld.volatile.shared.u32 	%r44, [%r41+-8];
	setp.leu.f32 	%p48, %f17, %f102;
	@%p48 bra 	$L__BB0_20;
	mov.f32 	%f102, %f17;
	mov.u32 	%r156, %r44;
$L__BB0_20:
	st.volatile.shared.f32 	[%r40], %f102;
	st.volatile.shared.u32 	[%r41], %r156;
	setp.lt.u32 	%p49, %r1, 4;
	@%p49 bra 	$L__BB0_23;
	ld.volatile.shared.f32 	%f19, [%r40+-16];
	ld.volatile.shared.u32 	%r46, [%r41+-16];
	setp.leu.f32 	%p50, %f19, %f102;
	@%p50 bra 	$L__BB0_23;
	mov.f32 	%f102, %f19;
	mov.u32 	%r156, %r46;
$L__BB0_23:
	st.volatile.shared.f32 	[%r40], %f102;
	st.volatile.shared.u32 	[%r41], %r156;
$L__BB0_24:
	bar.sync 	0;
	ld.volatile.shared.f32 	%f21, [_ZZ14MaxIndexReduceE7sharedX+28];
	ld.volatile.shared.u32 	%r48, [_ZZ14MaxIndexReduceE11sharedIndex+28];
	setp.ne.s32 	%p51, %r1, 0;
	@%p51 bra 	$L__BB0_26;
	cvta.to.global.u64 	%rd17, %rd2;
	mul.wide.u32 	%rd18, %r2, 4;
	add.s64 	%rd19, %rd17, %rd18;
	st.global.f32 	[%rd19], %f21;
	cvta.to.global.u64 	%rd20, %rd3;
	add.s64 	%rd21, %rd20, %rd18;
	st.global.u32 	[%rd21], %r48;
$L__BB0_26:
	ret;

}
	// .globl	FindMaxIndexReduce
.visible .entry FindMaxIndexReduce(
	.param .u64 .ptr .align 1 FindMaxIndexReduce_param_0,
	.param .u64 .ptr .align 1 FindMaxIndexReduce_param_1,
	.param .u32 FindMaxIndexReduce_param_2
)
.maxntid 256
.minnctapersm 1
{
	.reg .pred 	%p<15>;
	.reg .b32 	%r<47>;
	.reg .b32 	%f<26>;
	.reg .b64 	%rd<8>;

	ld.param.u64 	%rd3, [FindMaxIndexReduce_param_0];
	ld.param.u64 	%rd4, [FindMaxIndexReduce_param_1];
	ld.param.u32 	%r15, [FindMaxIndexReduce_param_2];
	cvta.to.global.u64 	%rd1, %rd4;
	cvta.to.global.u64 	%rd2, %rd3;
	mov.u32 	%r1, %tid.x;
	setp.ge.u32 	%p1, %r1, %r15;
	mov.b32 	%r43, 0;
	mov.f32 	%f22, 0fFCF0BDC2;
	@%p1 bra 	$L__BB1_2;
	mul.wide.u32 	%rd5, %r1, 4;
	add.s64 	%rd6, %rd2, %rd5;
	ld.global.f32 	%f22, [%rd6];
	add.s64 	%rd7, %rd1, %rd5;
	ld.global.u32 	%r43, [%rd7];
$L__BB1_2:
	bar.sync 	0;
	shr.u32 	%r16, %r1, 5;
	mul.lo.s32 	%r17, %r16, 196;
	mov.u32 	%r18, _ZZ14MaxIndexReduceE7sharedX;
	add.s32 	%r19, %r18, %r17;
	shl.b32 	%r20, %r1, 2;
	and.b32  	%r21, %r20, 124;
	add.s32 	%r22, %r19, %r21;
	mov.u32 	%r23, _ZZ14MaxIndexReduceE11sharedIndex;
	add.s32 	%r24, %r23, %r17;
	add.s32 	%r25, %r24, %r21;
	mov.b32 	%r26, -51331646;
	st.volatile.shared.u32 	[%r22], %r26;
	st.volatile.shared.f32 	[%r22+64], %f22;
	st.volatile.shared.u32 	[%r25+64], %r43;
	ld.volatile.shared.f32 	%f12, [%r22+60];
	ld.volatile.shared.u32 	%r27, [%r25+60];
	setp.gt.f32 	%p2, %f12, %f22;
	selp.f32 	%f13, %f12, %f22, %p2;
	selp.b32 	%r28, %r27, %r43, %p2;
	st.volatile.shared.f32 	[%r22+64], %f13;
	st.volatile.shared.u32 	[%r25+64], %r28;
	ld.volatile.shared.f32 	%f14, [%r22+56];
	ld.volatile.shared.u32 	%r29, [%r25+56];
	setp.gt.f32 	%p3, %f14, %f13;
	selp.f32 	%f15, %f14, %f13, %p3;
	selp.b32 	%r30, %r29, %r28, %p3;
	st.volatile.shared.f32 	[%r22+64], %f15;
	st.volatile.shared.u32 	[%r25+64], %r30;
	ld.volatile.shared.f32 	%f16, [%r22+48];
	ld.volatile.shared.u32 	%r31, [%r25+48];
	setp.gt.f32 	%p4, %f16, %f15;
	selp.f32 	%f17, %f16, %f15, %p4;
	selp.b32 	%r32, %r31, %r30, %p4;
	st.volatile.shared.f32 	[%r22+64], %f17;
	st.volatile.shared.u32 	[%r25+64], %r32;
	ld.volatile.shared.f32 	%f18, [%r22+32];
	ld.volatile.shared.u32 	%r33, [%r25+32];
	setp.gt.f32 	%p5, %f18, %f17;
	selp.f32 	%f19, %f18, %f17, %p5;
	selp.b32 	%r34, %r33, %r32, %p5;
	st.volatile.shared.f32 	[%r22+64], %f19;
	st.volatile.shared.u32 	[%r25+64], %r34;
	ld.volatile.shared.f32 	%f20, [%r22];
	ld.volatile.shared.u32 	%r35, [%r25];
	setp.gt.f32 	%p6, %f20, %f19;
	selp.f32 	%f21, %f20, %f19, %p6;
	selp.b32 	%r36, %r35, %r34, %p6;
	st.volatile.shared.f32 	[%r22+64], %f21;
	st.volatile.shared.u32 	[%r25+64], %r36;
	bar.sync 	0;
	setp.gt.u32 	%p7, %r1, 7;
	@%p7 bra 	$L__BB1_13;
	mul.lo.s32 	%r37, %r1, 196;
	add.s32 	%r39, %r18, %r37;
	ld.volatile.shared.f32 	%f24, [%r39+188];
	add.s32 	%r41, %r23, %r37;
	ld.volatile.shared.u32 	%r45, [%r41+188];
	mul.lo.s32 	%r42, %r1, -192;
	add.s32 	%r5, %r39, %r42;
	st.volatile.shared.f32 	[%r5], %f24;
	add.s32 	%r6, %r41, %r42;
	st.volatile.shared.u32 	[%r6], %r45;
	setp.eq.s32 	%p8, %r1, 0;
	@%p8 bra 	$L__BB1_6;
	ld.volatile.shared.f32 	%f4, [%r5+-4];
	ld.volatile.shared.u32 	%r7, [%r6+-4];
	setp.leu.f32 	%p9, %f4, %f24;
	@%p9 bra 	$L__BB1_6;
	mov.f32 	%f24, %f4;
	mov.u32 	%r45, %r7;
$L__BB1_6:
	st.volatile.shared.f32 	[%r5], %f24;
	st.volatile.shared.u32 	[%r6], %r45;
	setp.lt.u32 	%p10, %r1, 2;
	@%p10 bra 	$L__BB1_9;
	ld.volatile.shared.f32 	%f6, [%r5+-8];
	ld.volatile.shared.u32 	%r9, [%r6+-8];
	setp.leu.f32 	%p11, %f6, %f24;
	@%p11 bra 	$L__BB1_9;
	mov.f32 	%f24, %f6;
	mov.u32 	%r45, %r9;
$L__BB1_9:
	st.volatile.shared.f32 	[%r5], %f24;
	st.volatile.shared.u32 	[%r6], %r45;
	setp.lt.u32 	%p12, %r1, 4;
	@%p12 bra 	$L__BB1_12;
	ld.volatile.shared.f32 	%f8, [%r5+-16];
	ld.volatile.shared.u32 	%r11, [%r6+-16];
	setp.leu.f32 	%p13, %f8, %f24;
	@%p13 bra 	$L__BB1_12;
	mov.f32 	%f24, %f8;
	mov.u32 	%r45, %r11;
$L__BB1_12:
	st.volatile.shared.f32 	[%r5], %f24;
	st.volatile.shared.u32 	[%r6], %r45;
$L__BB1_13:
	bar.sync 	0;
	ld.volatile.shared.f32 	%f10, [_ZZ14MaxIndexReduceE7sharedX+28];
	ld.volatile.shared.u32 	%r13, [_ZZ14MaxIndexReduceE11sharedIndex+28];
	setp.ne.s32 	%p14, %r1, 0;
	@%p14 bra 	$L__BB1_15;
	st.global.f32 	[%rd2], %f10;
	st.global.u32 	[%rd1], %r13;
$L__BB1_15:
	ret;

}


// ===== COMPILED SASS (sm_100) =====

	.target	sm_100

	.elftype	@"ET_EXEC"


//--------------------- .note.nv.tkinfo           --------------------------
	.section	.note.nv.tkinfo,"",@"SHT_NOTE"
	.sectionflags	@"SHF_NOTE_NV_TKINFO"
	.tkinfo
        /*0018*/ 	.word	0x00000002
        /*0030*/ 	.string	""
        /*0030*/ 	.string	"ptxas"
        /*0030*/ 	.string	"Cuda compilation tools, release 13.0, V13.0.88"
        /*0030*/ 	.string	"Build cuda_13.0.r13.0/compiler.36424714_0"
        /*0030*/ 	.string	"-arch sm_100 -m 64 "



//--------------------- .note.nv.cuinfo           --------------------------
	.section	.note.nv.cuinfo,"",@"SHT_NOTE"
	.sectionflags	@"SHF_NOTE_NV_CUINFO"
        /*0018*/ 	.short	0x0002
        /*001a*/ 	.short	0x0064
        /*001c*/ 	.short	0x0082
	.zero		2


//--------------------- .nv.info                  --------------------------
	.section	.nv.info,"",@"SHT_CUDA_INFO"
	.align	4


	//----- nvinfo : EIATTR_REGCOUNT
	.align		4
        /*0000*/ 	.byte	0x04, 0x2f
        /*0002*/ 	.short	(.L_1 - .L_0)
	.align		4
.L_0:
        /*0004*/ 	.word	index@(FindMaxIndexLoop)
        /*0008*/ 	.word	0x0000001f


	//----- nvinfo : EIATTR_FRAME_SIZE
	.align		4
.L_1:
        /*000c*/ 	.byte	0x04, 0x11
        /*000e*/ 	.short	(.L_3 - .L_2)
	.align		4
.L_2:
        /*0010*/ 	.word	index@(FindMaxIndexLoop)
        /*0014*/ 	.word	0x00000000


	//----- nvinfo : EIATTR_REGCOUNT
	.align		4
.L_3:
        /*0018*/ 	.byte	0x04, 0x2f
        /*001a*/ 	.short	(.L_5 - .L_4)
	.align		4
.L_4:
        /*001c*/ 	.word	index@(FindMaxIndexReduce)
        /*0020*/ 	.word	0x00000010


	//----- nvinfo : EIATTR_FRAME_SIZE
	.align		4
.L_5:
        /*0024*/ 	.byte	0x04, 0x11
        /*0026*/ 	.short	(.L_7 - .L_6)
	.align		4
.L_6:
        /*0028*/ 	.word	index@(FindMaxIndexReduce)
        /*002c*/ 	.word	0x00000000


	//----- nvinfo : EIATTR_MIN_STACK_SIZE
	.align		4
.L_7:
        /*0030*/ 	.byte	0x04, 0x12
        /*0032*/ 	.short	(.L_9 - .L_8)
	.align		4
.L_8:
        /*0034*/ 	.word	index@(FindMaxIndexReduce)
        /*0038*/ 	.word	0x00000000


	//----- nvinfo : EIATTR_MIN_STACK_SIZE
	.align		4
.L_9:
        /*003c*/ 	.byte	0x04, 0x12
        /*003e*/ 	.short	(.L_11 - .L_10)
	.align		4
.L_10:
        /*0040*/ 	.word	index@(FindMaxIndexLoop)
        /*0044*/ 	.word	0x00000000
.L_11:


//--------------------- .nv.compat                --------------------------
	.section	.nv.compat,"",@"SHT_CUDA_COMPAT_INFO"
	.align	4
        /*0000*/ 	.byte	0x02, 0x09, 0x00, 0x00, 0x02, 0x02, 0x01, 0x00, 0x02, 0x05, 0x05, 0x00, 0x03, 0x07, 0x01, 0x01
        /*0010*/ 	.byte	0x02, 0x03, 0x00, 0x00, 0x02, 0x06, 0x01, 0x00, 0x04, 0x0b, 0x08, 0x00, 0x09, 0x00, 0x00, 0x00
        /*0020*/ 	.byte	0x00, 0x00, 0x00, 0x00


//--------------------- .nv.info.FindMaxIndexReduce --------------------------
	.section	.nv.info.FindMaxIndexReduce,"",@"SHT_CUDA_INFO"
	.sectionflags	@""
	.align	4


	//----- nvinfo : EIATTR_CUDA_API_VERSION
	.align		4
        /*0000*/ 	.byte	0x04, 0x37
        /*0002*/ 	.short	(.L_13 - .L_12)
.L_12:
        /*0004*/ 	.word	0x00000082


	//----- nvinfo : EIATTR_KPARAM_INFO
	.align		4
.L_13:
        /*0008*/ 	.byte	0x04, 0x17
        /*000a*/ 	.short	(.L_15 - .L_14)
.L_14:
        /*000c*/ 	.word	0x00000000
        /*0010*/ 	.short	0x0002
        /*0012*/ 	.short	0x0010
        /*0014*/ 	.byte	0x00, 0xf0, 0x11, 0x00


	//----- nvinfo : EIATTR_KPARAM_INFO
	.align		4
.L_15:
        /*0018*/ 	.byte	0x04, 0x17
        /*001a*/ 	.short	(.L_17 - .L_16)
.L_16:
        /*001c*/ 	.word	0x00000000
        /*0020*/ 	.short	0x0001
        /*0022*/ 	.short	0x0008
        /*0024*/ 	.byte	0x00, 0xf5, 0x21, 0x00


	//----- nvinfo : EIATTR_KPARAM_INFO
	.align		4
.L_17:
        /*0028*/ 	.byte	0x04, 0x17
        /*002a*/ 	.short	(.L_19 - .L_18)
.L_18:
        /*002c*/ 	.word	0x00000000
        /*0030*/ 	.short	0x0000
        /*0032*/ 	.short	0x0000
        /*0034*/ 	.byte	0x00, 0xf5, 0x21, 0x00


	//----- nvinfo : EIATTR_SPARSE_MMA_MASK
	.align		4
.L_19:
        /*0038*/ 	.byte	0x03, 0x50
        /*003a*/ 	.short	0x0000


	//----- nvinfo : EIATTR_MAXREG_COUNT
	.align		4
        /*003c*/ 	.byte	0x03, 0x1b
        /*003e*/ 	.short	0x00ff


	//----- nvinfo : EIATTR_NUM_BARRIERS
	.align		4
        /*0040*/ 	.byte	0x02, 0x4c
        /*0042*/ 	.byte	0x01
	.zero		1


	//----- nvinfo : EIATTR_MERCURY_ISA_VERSION
	.align		4
        /*0044*/ 	.byte	0x03, 0x5f
        /*0046*/ 	.short	0x0101


	//----- nvinfo : EIATTR_VRC_CTA_INIT_COUNT
	.align		4
        /*0048*/ 	.byte	0x02, 0x4a
	.zero		1
	.zero		1


	//----- nvinfo : EIATTR_EXIT_INSTR_OFFSETS
	.align		4
        /*004c*/ 	.byte	0x04, 0x1c
        /*004e*/ 	.short	(.L_21 - .L_20)


	//   ....[0]....
.L_20:
        /*0050*/ 	.word	0x000006e0


	//   ....[1]....
        /*0054*/ 	.word	0x00000730


	//----- nvinfo : EIATTR_MAX_THREADS
	.align		4
.L_21:
        /*0058*/ 	.byte	0x04, 0x05
        /*005a*/ 	.short	(.L_23 - .L_22)
.L_22:
        /*005c*/ 	.word	0x00000100
        /*0060*/ 	.word	0x00000001
        /*0064*/ 	.word	0x00000001


	//----- nvinfo : EIATTR_CRS_STACK_SIZE
	.align		4
.L_23:
        /*0068*/ 	.byte	0x04, 0x1e
        /*006a*/ 	.short	(.L_25 - .L_24)
.L_24:
        /*006c*/ 	.word	0x00000000


	//----- nvinfo : EIATTR_CBANK_PARAM_SIZE
	.align		4
.L_25:
        /*0070*/ 	.byte	0x03, 0x19
        /*0072*/ 	.short	0x0014


	//----- nvinfo : EIATTR_PARAM_CBANK
	.align		4
        /*0074*/ 	.byte	0x04, 0x0a
        /*0076*/ 	.short	(.L_27 - .L_26)
	.align		4
.L_26:
        /*0078*/ 	.word	index@(.nv.constant0.FindMaxIndexReduce)
        /*007c*/ 	.short	0x0380
        /*007e*/ 	.short	0x0014


	//----- nvinfo : EIATTR_SW_WAR
	.align		4
.L_27:
        /*0080*/ 	.byte	0x04, 0x36
        /*0082*/ 	.short	(.L_29 - .L_28)
.L_28:
        /*0084*/ 	.word	0x00000008
.L_29:


//--------------------- .nv.info.FindMaxIndexLoop --------------------------
	.section	.nv.info.FindMaxIndexLoop,"",@"SHT_CUDA_INFO"
	.sectionflags	@""
	.align	4


	//----- nvinfo : EIATTR_CUDA_API_VERSION
	.align		4
        /*0000*/ 	.byte	0x04, 0x37
        /*0002*/ 	.short	(.L_31 - .L_30)
.L_30:
        /*0004*/ 	.word	0x00000082


	//----- nvinfo : EIATTR_KPARAM_INFO
	.align		4
.L_31:
        /*0008*/ 	.byte	0x04, 0x17
        /*000a*/ 	.short	(.L_33 - .L_32)
.L_32:
        /*000c*/ 	.word	0x00000000
        /*0010*/ 	.short	0x0003
        /*0012*/ 	.short	0x0018
        /*0014*/ 	.byte	0x00, 0xf5, 0x21, 0x00


	//----- nvinfo : EIATTR_KPARAM_INFO
	.align		4
.L_33:
        /*0018*/ 	.byte	0x04, 0x17
        /*001a*/ 	.short	(.L_35 - .L_34)
.L_34:
        /*001c*/ 	.word	0x00000000
        /*0020*/ 	.short	0x0002
        /*0022*/ 	.short	0x0010
        /*0024*/ 	.byte	0x00, 0xf5, 0x21, 0x00


	//----- nvinfo : EIATTR_KPARAM_INFO
	.align		4
.L_35:
        /*0028*/ 	.byte	0x04, 0x17
        /*002a*/ 	.short	(.L_37 - .L_36)
.L_36:
        /*002c*/ 	.word	0x00000000
        /*0030*/ 	.short	0x0001
        /*0032*/ 	.short	0x0008
        /*0034*/ 	.byte	0x00, 0xf5, 0x21, 0x00


	//----- nvinfo : EIATTR_KPARAM_INFO
	.align		4
.L_37:
        /*0038*/ 	.byte	0x04, 0x17
        /*003a*/ 	.short	(.L_39 - .L_38)
.L_38:
        /*003c*/ 	.word	0x00000000
        /*0040*/ 	.short	0x0000
        /*0042*/ 	.short	0x0000
        /*0044*/ 	.byte	0x00, 0xf5, 0x21, 0x00


	//----- nvinfo : EIATTR_SPARSE_MMA_MASK
	.align		4
.L_39:
        /*0048*/ 	.byte	0x03, 0x50
        /*004a*/ 	.short	0x0000


	//----- nvinfo : EIATTR_MAXREG_COUNT
	.align		4
        /*004c*/ 	.byte	0x03, 0x1b
        /*004e*/ 	.short	0x0028


	//----- nvinfo : EIATTR_NUM_BARRIERS
	.align		4
        /*0050*/ 	.byte	0x02, 0x4c
        /*0052*/ 	.byte	0x01
	.zero		1


	//----- nvinfo : EIATTR_MERCURY_ISA_VERSION
	.align		4
        /*0054*/ 	.byte	0x03, 0x5f
        /*0056*/ 	.short	0x0101


	//----- nvinfo : EIATTR_VRC_CTA_INIT_COUNT
	.align		4
        /*0058*/ 	.byte	0x02, 0x4a
	.zero		1
	.zero		1


	//----- nvinfo : EIATTR_EXIT_INSTR_OFFSETS
	.align		4
        /*005c*/ 	.byte	0x04, 0x1c
        /*005e*/ 	.short	(.L_41 - .L_40)


	//   ....[0]....
.L_40:
        /*0060*/ 	.word	0x00001160


	//   ....[1]....
        /*0064*/ 	.word	0x000011d0


	//----- nvinfo : EIATTR_MAX_THREADS
	.align		4
.L_41:
        /*0068*/ 	.byte	0x04, 0x05
        /*006a*/ 	.short	(.L_43 - .L_42)
.L_42:
        /*006c*/ 	.word	0x00000100
        /*0070*/ 	.word	0x00000001
        /*0074*/ 	.word	0x00000001


	//----- nvinfo : EIATTR_CRS_STACK_SIZE
	.align		4
.L_43:
        /*0078*/ 	.byte	0x04, 0x1e
        /*007a*/ 	.short	(.L_45 - .L_44)
.L_44:
        /*007c*/ 	.word	0x00000000


	//----- nvinfo : EIATTR_CBANK_PARAM_SIZE
	.align		4
.L_45:
        /*0080*/ 	.byte	0x03, 0x19
        /*0082*/ 	.short	0x0020


	//----- nvinfo : EIATTR_PARAM_CBANK
	.align		4
        /*0084*/ 	.byte	0x04, 0x0a
        /*0086*/ 	.short	(.L_47 - .L_46)
	.align		4
.L_46:
        /*0088*/ 	.word	index@(.nv.constant0.FindMaxIndexLoop)
        /*008c*/ 	.short	0x0380
        /*008e*/ 	.short	0x0020


	//----- nvinfo : EIATTR_SW_WAR
	.align		4
.L_47:
        /*0090*/ 	.byte	0x04, 0x36
        /*0092*/ 	.short	(.L_49 - .L_48)
.L_48:
        /*0094*/ 	.word	0x00000008
.L_49:


//--------------------- .nv.callgraph             --------------------------
	.section	.nv.callgraph,"",@"SHT_CUDA_CALLGRAPH"
	.align	4
	.sectionentsize	8
	.align		4
        /*0000*/ 	.word	0x00000000
	.align		4
        /*0004*/ 	.word	0xffffffff
	.align		4
        /*0008*/ 	.word	0x00000000
	.align		4
        /*000c*/ 	.word	0xfffffffe
	.align		4
        /*0010*/ 	.word	0x00000000
	.align		4
        /*0014*/ 	.word	0xfffffffd
	.align		4
        /*0018*/ 	.word	0x00000000
	.align		4
        /*001c*/ 	.word	0xfffffffc


//--------------------- .text.FindMaxIndexReduce  --------------------------
	.section	.text.FindMaxIndexReduce,"ax",@progbits
	.align	128
        .global         FindMaxIndexReduce
        .type           FindMaxIndexReduce,@function
        .size           FindMaxIndexReduce,(.L_x_28 - FindMaxIndexReduce)
        .other          FindMaxIndexReduce,@"STO_CUDA_ENTRY STV_DEFAULT"
FindMaxIndexReduce:
.text.FindMaxIndexReduce:
[----:B------:R-:W-:Y:S01]  /*0000*/  LDC R1, c[0x0][0x37c] ;  /* 0x0000df00ff017b82 */ /* 0x000fe20000000800 */
[----:B------:R-:W0:Y:S01]  /*0010*/  S2R R2, SR_TID.X ;  /* 0x0000000000027919 */ /* 0x000e220000002100 */
[----:B------:R-:W0:Y:S06]  /*0020*/  LDCU UR6, c[0x0][0x390] ;  /* 0x00007200ff0677ac */ /* 0x000e2c0008000800 */
[----:B------:R-:W1:Y:S01]  /*0030*/  LDC.64 R4, c[0x0][0x380] ;  /* 0x0000e000ff047b82 */ /* 0x000e620000000a00 */
[----:B------:R-:W-:Y:S01]  /*0040*/  IMAD.MOV.U32 R8, RZ, RZ, -0x30f423e ;  /* 0xfcf0bdc2ff087424 */ /* 0x000fe200078e00ff */
[----:B------:R-:W2:Y:S01]  /*0050*/  LDCU.64 UR4, c[0x0][0x358] ;  /* 0x00006b00ff0477ac */ /* 0x000ea20008000a00 */
[----:B------:R-:W-:-:S05]  /*0060*/  IMAD.MOV.U32 R0, RZ, RZ, RZ ;  /* 0x000000ffff007224 */ /* 0x000fca00078e00ff */
[----:B------:R-:W3:Y:S01]  /*0070*/  LDC.64 R6, c[0x0][0x388] ;  /* 0x0000e200ff067b82 */ /* 0x000ee20000000a00 */
[----:B0-----:R-:W-:-:S13]  /*0080*/  ISETP.GE.U32.AND P0, PT, R2, UR6, PT ;  /* 0x0000000602007c0c */ /* 0x001fda000bf06070 */
[----:B-1----:R-:W-:-:S04]  /*0090*/  @!P0 IMAD.WIDE.U32 R4, R2, 0x4, R4 ;  /* 0x0000000402048825 */ /* 0x002fc800078e0004 */
[C---:B---3--:R-:W-:Y:S01]  /*00a0*/  @!P0 IMAD.WIDE.U32 R6, R2.reuse, 0x4, R6 ;  /* 0x0000000402068825 */ /* 0x048fe200078e0006 */
[----:B--2---:R-:W2:Y:S04]  /*00b0*/  @!P0 LDG.E R8, desc[UR4][R4.64] ;  /* 0x0000000404088981 */ /* 0x004ea8000c1e1900 */
[----:B------:R0:W3:Y:S01]  /*00c0*/  @!P0 LDG.E R0, desc[UR4][R6.64] ;  /* 0x0000000406008981 */ /* 0x0000e2000c1e1900 */
[----:B------:R-:W-:Y:S01]  /*00d0*/  MOV R3, 0x400 ;  /* 0x0000040000037802 */ /* 0x000fe20000000f00 */
[----:B------:R-:W-:Y:S01]  /*00e0*/  IMAD.SHL.U32 R11, R2, 0x4, RZ ;  /* 0x00000004020b7824 */ /* 0x000fe200078e00ff */
[----:B------:R-:W-:Y:S01]  /*00f0*/  SHF.R.U32.HI R10, RZ, 0x5, R2 ;  /* 0x00000005ff0a7819 */ /* 0x000fe20000011602 */
[----:B------:R-:W1:Y:S01]  /*0100*/  S2R R12, SR_CgaCtaId ;  /* 0x00000000000c7919 */ /* 0x000e620000008800 */
[----:B------:R-:W-:Y:S01]  /*0110*/  BSSY.RECONVERGENT B0, `(.L_x_0) ;  /* 0x0000058000007945 */ /* 0x000fe20003800200 */
[----:B------:R-:W-:-:S02]  /*0120*/  VIADD R9, R3, 0x620 ;  /* 0x0000062003097836 */ /* 0x000fc40000000000 */
[----:B0-----:R-:W-:Y:S01]  /*0130*/  IMAD.MOV.U32 R6, RZ, RZ, -0x30f423e ;  /* 0xfcf0bdc2ff067424 */ /* 0x001fe200078e00ff */
[C---:B-1----:R-:W-:Y:S02]  /*0140*/  LEA R3, R12.reuse, R3, 0x18 ;  /* 0x000000030c037211 */ /* 0x042fe400078ec0ff */
[----:B------:R-:W-:Y:S02]  /*0150*/  LEA R13, R12, R9, 0x18 ;  /* 0x000000090c0d7211 */ /* 0x000fe400078ec0ff */
[----:B------:R-:W-:Y:S01]  /*0160*/  LOP3.LUT R12, R11, 0x7c, RZ, 0xc0, !PT ;  /* 0x0000007c0b0c7812 */ /* 0x000fe200078ec0ff */
[C---:B------:R-:W-:Y:S02]  /*0170*/  IMAD R9, R10.reuse, 0xc4, R3 ;  /* 0x000000c40a097824 */ /* 0x040fe400078e0203 */
[----:B------:R-:W-:Y:S02]  /*0180*/  IMAD R5, R10, 0xc4, R13 ;  /* 0x000000c40a057824 */ /* 0x000fe400078e020d */
[----:B------:R-:W-:Y:S01]  /*0190*/  IMAD.IADD R9, R9, 0x1, R12 ;  /* 0x0000000109097824 */ /* 0x000fe200078e020c */
[----:B------:R-:W-:Y:S01]  /*01a0*/  BAR.SYNC.DEFER_BLOCKING 0x0 ;  /* 0x0000000000007b1d */ /* 0x000fe20000010000 */
[----:B------:R-:W-:-:S05]  /*01b0*/  IMAD.IADD R5, R12, 0x1, R5 ;  /* 0x000000010c057824 */ /* 0x000fca00078e0205 */
[----:B------:R-:W-:Y:S04]  /*01c0*/  STS [R9], R6 ;  /* 0x0000000609007388 */ /* 0x000fe80000000800 */
[----:B--2---:R-:W-:Y:S04]  /*01d0*/  STS [R9+0x40], R8 ;  /* 0x0000400809007388 */ /* 0x004fe80000000800 */
[----:B---3--:R-:W-:Y:S04]  /*01e0*/  STS [R5+0x40], R0 ;  /* 0x0000400005007388 */ /* 0x008fe80000000800 */
[----:B------:R-:W0:Y:S02]  /*01f0*/  LDS R7, [R9+0x3c] ;  /* 0x00003c0009077984 */ /* 0x000e240000000800 */
[----:B0-----:R-:W-:-:S04]  /*0200*/  FSETP.GT.AND P0, PT, R7, R8, PT ;  /* 0x000000080700720b */ /* 0x001fc80003f04000 */
[----:B------:R-:W-:-:S09]  /*0210*/  FSEL R4, R7, R8, P0 ;  /* 0x0000000807047208 */ /* 0x000fd20000000000 */
[----:B------:R-:W0:Y:S04]  /*0220*/  @P0 LDS R0, [R5+0x3c] ;  /* 0x00003c0005000984 */ /* 0x000e280000000800 */
[----:B------:R-:W-:Y:S04]  /*0230*/  STS [R9+0x40], R4 ;  /* 0x0000400409007388 */ /* 0x000fe80000000800 */
[----:B0-----:R-:W-:Y:S04]  /*0240*/  STS [R5+0x40], R0 ;  /* 0x0000400005007388 */ /* 0x001fe80000000800 */
        /* <DEDUP_REMOVED lines=18> */
[----:B------:R-:W0:Y:S02]  /*0370*/  LDS R7, [R9] ;  /* 0x0000000009077984 */ /* 0x000e240000000800 */
[----:B0-----:R-:W-:-:S04]  /*0380*/  FSETP.GT.AND P0, PT, R7, R6, PT ;  /* 0x000000060700720b */ /* 0x001fc80003f04000 */
[----:B------:R-:W-:-:S09]  /*0390*/  FSEL R4, R7, R6, P0 ;  /* 0x0000000607047208 */ /* 0x000fd20000000000 */
[----:B------:R-:W0:Y:S01]  /*03a0*/  @P0 LDS R0, [R5] ;  /* 0x0000000005000984 */ /* 0x000e220000000800 */
[----:B------:R-:W-:-:S03]  /*03b0*/  ISETP.GT.U32.AND P0, PT, R2, 0x7, PT ;  /* 0x000000070200780c */ /* 0x000fc60003f04070 */
[----:B------:R1:W-:Y:S04]  /*03c0*/  STS [R9+0x40], R4 ;  /* 0x0000400409007388 */ /* 0x0003e80000000800 */
[----:B0-----:R1:W-:Y:S01]  /*03d0*/  STS [R5+0x40], R0 ;  /* 0x0000400005007388 */ /* 0x0013e20000000800 */
[----:B------:R-:W-:Y:S06]  /*03e0*/  BAR.SYNC.DEFER_BLOCKING 0x0 ;  /* 0x0000000000007b1d */ /* 0x000fec0000010000 */
[----:B------:R-:W-:Y:S05]  /*03f0*/  @P0 BRA `(.L_x_1) ;  /* 0x0000000000a40947 */ /* 0x000fea0003800000 */
[C---:B-1----:R-:W-:Y:S01]  /*0400*/  IMAD R5, R2.reuse, 0xc4, R3 ;  /* 0x000000c402057824 */ /* 0x042fe200078e0203 */
[C---:B------:R-:W-:Y:S01]  /*0410*/  ISETP.NE.AND P2, PT, R2.reuse, RZ, PT ;  /* 0x000000ff0200720c */ /* 0x040fe20003f45270 */
[C---:B------:R-:W-:Y:S01]  /*0420*/  IMAD R13, R2.reuse, 0xc4, R13 ;  /* 0x000000c4020d7824 */ /* 0x040fe200078e020d */
[----:B------:R-:W-:Y:S01]  /*0430*/  BSSY.RECONVERGENT B1, `(.L_x_2) ;  /* 0x000000f000017945 */ /* 0x000fe20003800200 */
[C---:B------:R-:W-:Y:S01]  /*0440*/  IMAD R0, R2.reuse, -0xc0, R5 ;  /* 0xffffff4002007824 */ /* 0x040fe200078e0205 */
[----:B------:R-:W0:Y:S01]  /*0450*/  LDS R7, [R5+0xbc] ;  /* 0x0000bc0005077984 */ /* 0x000e220000000800 */
[C---:B------:R-:W-:Y:S01]  /*0460*/  IMAD R4, R2.reuse, -0xc0, R13 ;  /* 0xffffff4002047824 */ /* 0x040fe200078e020d */
[C---:B------:R-:W-:Y:S02]  /*0470*/  ISETP.GE.U32.AND P0, PT, R2.reuse, 0x2, PT ;  /* 0x000000020200780c */ /* 0x040fe40003f06070 */
[----:B------:R-:W1:Y:S01]  /*0480*/  LDS R9, [R13+0xbc] ;  /* 0x0000bc000d097984 */ /* 0x000e620000000800 */
[----:B------:R-:W-:-:S03]  /*0490*/  ISETP.GE.U32.AND P1, PT, R2, 0x4, PT ;  /* 0x000000040200780c */ /* 0x000fc60003f26070 */
[----:B0-----:R0:W-:Y:S04]  /*04a0*/  STS [R0], R7 ;  /* 0x0000000700007388 */ /* 0x0011e80000000800 */
[----:B-1----:R0:W-:Y:S01]  /*04b0*/  STS [R4], R9 ;  /* 0x0000000904007388 */ /* 0x0021e20000000800 */
[----:B------:R-:W-:Y:S05]  /*04c0*/  @!P2 BRA `(.L_x_3) ;  /* 0x000000000014a947 */ /* 0x000fea0003800000 */
[----:B------:R-:W1:Y:S04]  /*04d0*/  LDS R6, [R0+-0x4] ;  /* 0xfffffc0000067984 */ /* 0x000e680000000800 */
[----:B------:R-:W2:Y:S01]  /*04e0*/  LDS R5, [R4+-0x4] ;  /* 0xfffffc0004057984 */ /* 0x000ea20000000800 */
[----:B-1----:R-:W-:-:S13]  /*04f0*/  FSETP.GT.AND P2, PT, R6, R7, PT ;  /* 0x000000070600720b */ /* 0x002fda0003f44000 */
[----:B0-----:R-:W-:Y:S02]  /*0500*/  @P2 IMAD.MOV.U32 R7, RZ, RZ, R6 ;  /* 0x000000ffff072224 */ /* 0x001fe400078e0006 */
[----:B--2---:R-:W-:-:S07]  /*0510*/  @P2 IMAD.MOV.U32 R9, RZ, RZ, R5 ;  /* 0x000000ffff092224 */ /* 0x004fce00078e0005 */
.L_x_3:
[----:B------:R-:W-:Y:S05]  /*0520*/  BSYNC.RECONVERGENT B1 ;  /* 0x0000000000017941 */ /* 0x000fea0003800200 */
.L_x_2:
[----:B------:R1:W-:Y:S01]  /*0530*/  STS [R0], R7 ;  /* 0x0000000700007388 */ /* 0x0003e20000000800 */
[----:B------:R-:W-:Y:S03]  /*0540*/  BSSY.RECONVERGENT B1, `(.L_x_4) ;  /* 0x0000008000017945 */ /* 0x000fe60003800200 */
[----:B------:R1:W-:Y:S01]  /*0550*/  STS [R4], R9 ;  /* 0x0000000904007388 */ /* 0x0003e20000000800 */
[----:B------:R-:W-:Y:S05]  /*0560*/  @!P0 BRA `(.L_x_5) ;  /* 0x0000000000148947 */ /* 0x000fea0003800000 */
[----:B------:R-:W2:Y:S04]  /*0570*/  LDS R6, [R0+-0x8] ;  /* 0xfffff80000067984 */ /* 0x000ea80000000800 */
[----:B------:R-:W3:Y:S01]  /*0580*/  LDS R5, [R4+-0x8] ;  /* 0xfffff80004057984 */ /* 0x000ee20000000800 */
[----:B--2---:R-:W-:-:S13]  /*0590*/  FSETP.GT.AND P0, PT, R6, R7, PT ;  /* 0x000000070600720b */ /* 0x004fda0003f04000 */
[----:B01----:R-:W-:Y:S02]  /*05a0*/  @P0 IMAD.MOV.U32 R7, RZ, RZ, R6 ;  /* 0x000000ffff070224 */ /* 0x003fe400078e0006 */
[----:B---3--:R-:W-:-:S07]  /*05b0*/  @P0 IMAD.MOV.U32 R9, RZ, RZ, R5 ;  /* 0x000000ffff090224 */ /* 0x008fce00078e0005 */
.L_x_5:
[----:B------:R-:W-:Y:S05]  /*05c0*/  BSYNC.RECONVERGENT B1 ;  /* 0x0000000000017941 */ /* 0x000fea0003800200 */
.L_x_4:
[----:B------:R2:W-:Y:S01]  /*05d0*/  STS [R0], R7 ;  /* 0x0000000700007388 */ /* 0x0005e20000000800 */
[----:B------:R-:W-:Y:S03]  /*05e0*/  BSSY.RECONVERGENT B1, `(.L_x_6) ;  /* 0x0000008000017945 */ /* 0x000fe60003800200 */
[----:B------:R2:W-:Y:S01]  /*05f0*/  STS [R4], R9 ;  /* 0x0000000904007388 */ /* 0x0005e20000000800 */
[----:B------:R-:W-:Y:S05]  /*0600*/  @!P1 BRA `(.L_x_7) ;  /* 0x0000000000149947 */ /* 0x000fea0003800000 */
[----:B------:R-:W3:Y:S04]  /*0610*/  LDS R6, [R0+-0x10] ;  /* 0xfffff00000067984 */ /* 0x000ee80000000800 */
[----:B------:R-:W4:Y:S01]  /*0620*/  LDS R5, [R4+-0x10] ;  /* 0xfffff00004057984 */ /* 0x000f220000000800 */
[----:B---3--:R-:W-:-:S13]  /*0630*/  FSETP.GT.AND P0, PT, R6, R7, PT ;  /* 0x000000070600720b */ /* 0x008fda0003f04000 */
[----:B012---:R-:W-:Y:S02]  /*0640*/  @P0 IMAD.MOV.U32 R7, RZ, RZ, R6 ;  /* 0x000000ffff070224 */ /* 0x007fe400078e0006 */
[----:B----4-:R-:W-:-:S07]  /*0650*/  @P0 IMAD.MOV.U32 R9, RZ, RZ, R5 ;  /* 0x000000ffff090224 */ /* 0x010fce00078e0005 */
.L_x_7:
[----:B------:R-:W-:Y:S05]  /*0660*/  BSYNC.RECONVERGENT B1 ;  /* 0x0000000000017941 */ /* 0x000fea0003800200 */
.L_x_6:
[----:B------:R3:W-:Y:S04]  /*0670*/  STS [R0], R7 ;  /* 0x0000000700007388 */ /* 0x0007e80000000800 */
[----:B------:R3:W-:Y:S02]  /*0680*/  STS [R4], R9 ;  /* 0x0000000904007388 */ /* 0x0007e40000000800 */
.L_x_1:
[----:B------:R-:W-:Y:S05]  /*0690*/  BSYNC.RECONVERGENT B0 ;  /* 0x0000000000007941 */ /* 0x000fea0003800200 */
.L_x_0:
[----:B------:R-:W-:Y:S01]  /*06a0*/  BAR.SYNC.DEFER_BLOCKING 0x0 ;  /* 0x0000000000007b1d */ /* 0x000fe20000010000 */
[----:B------:R-:W-:-:S05]  /*06b0*/  ISETP.NE.AND P0, PT, R2, RZ, PT ;  /* 0x000000ff0200720c */ /* 0x000fca0003f05270 */
[----:B0123--:R0:W1:Y:S04]  /*06c0*/  LDS R7, [R3+0x1c] ;  /* 0x00001c0003077984 */ /* 0x00f0680000000800 */
[----:B------:R0:W2:Y:S04]  /*06d0*/  LDS R9, [R3+0x63c] ;  /* 0x00063c0003097984 */ /* 0x0000a80000000800 */
[----:B------:R-:W-:Y:S05]  /*06e0*/  @P0 EXIT ;  /* 0x000000000000094d */ /* 0x000fea0003800000 */
[----:B0-----:R-:W1:Y:S08]  /*06f0*/  LDC.64 R2, c[0x0][0x380] ;  /* 0x0000e000ff027b82 */ /* 0x001e700000000a00 */
[----:B------:R-:W2:Y:S01]  /*0700*/  LDC.64 R4, c[0x0][0x388] ;  /* 0x0000e200ff047b82 */ /* 0x000ea20000000a00 */
[----:B-1----:R-:W-:Y:S04]  /*0710*/  STG.E desc[UR4][R2.64], R7 ;  /* 0x0000000702007986 */ /* 0x002fe8000c101904 */
[----:B--2---:R-:W-:Y:S01]  /*0720*/  STG.E desc[UR4][R4.64], R9 ;  /* 0x0000000904007986 */ /* 0x004fe2000c101904 */
[----:B------:R-:W-:Y:S05]  /*0730*/  EXIT ;  /* 0x000000000000794d */ /* 0x000fea0003800000 */
.L_x_8:
[----:B------:R-:W-:-:S00]  /*0740*/  BRA `(.L_x_8) ;  /* 0xfffffffc00fc7947 */ /* 0x000fc0000383ffff */
[----:B------:R-:W-:-:S00]  /*0750*/  NOP ;  /* 0x0000000000007918 */ /* 0x000fc00000000000 */
        /* <DEDUP_REMOVED lines=10> */
.L_x_28:


//--------------------- .text.FindMaxIndexLoop    --------------------------
	.section	.text.FindMaxIndexLoop,"ax",@progbits
	.align	128
        .global         FindMaxIndexLoop
        .type           FindMaxIndexLoop,@function
        .size           FindMaxIndexLoop,(.L_x_29 - FindMaxIndexLoop)
        .other          FindMaxIndexLoop,@"STO_CUDA_ENTRY STV_DEFAULT"
FindMaxIndexLoop:
.text.FindMaxIndexLoop:
[----:B------:R-:W-:Y:S01]  /*0000*/  LDC R1, c[0x0][0x37c] ;  /* 0x0000df00ff017b82 */ /* 0x000fe20000000800 */
[----:B------:R-:W0:Y:S07]  /*0010*/  S2R R0, SR_CTAID.X ;  /* 0x0000000000007919 */ /* 0x000e2e0000002500 */
[----:B------:R-:W0:Y:S01]  /*0020*/  LDC.64 R2, c[0x0][0x398] ;  /* 0x0000e600ff027b82 */ /* 0x000e220000000a00 */
[----:B------:R-:W1:Y:S01]  /*0030*/  LDCU.64 UR4, c[0x0][0x358] ;  /* 0x00006b00ff0477ac */ /* 0x000e620008000a00 */
[----:B0-----:R-:W-:-:S06]  /*0040*/  IMAD.WIDE.U32 R2, R0, 0x8, R2 ;  /* 0x0000000800027825 */ /* 0x001fcc00078e0002 */
[----:B-1----:R-:W2:Y:S01]  /*0050*/  LDG.E.64 R2, desc[UR4][R2.64] ;  /* 0x0000000402027981 */ /* 0x002ea2000c1e1b00 */
[----:B------:R-:W-:Y:S01]  /*0060*/  BSSY.RECONVERGENT B0, `(.L_x_9) ;  /* 0x00000ae000007945 */ /* 0x000fe20003800200 */
[----:B------:R-:W-:Y:S01]  /*0070*/  IMAD.MOV.U32 R6, RZ, RZ, RZ ;  /* 0x000000ffff067224 */ /* 0x000fe200078e00ff */
[----:B------:R-:W2:Y:S01]  /*0080*/  S2R R5, SR_TID.X ;  /* 0x0000000000057919 */ /* 0x000ea20000002100 */
[----:B------:R-:W-:Y:S02]  /*0090*/  IMAD.MOV.U32 R4, RZ, RZ, -0x30f423e ;  /* 0xfcf0bdc2ff047424 */ /* 0x000fe400078e00ff */
[----:B------:R-:W-:Y:S02]  /*00a0*/  IMAD.MOV.U32 R7, RZ, RZ, -0x30f423e ;  /* 0xfcf0bdc2ff077424 */ /* 0x000fe400078e00ff */
[----:B--2---:R-:W-:-:S05]  /*00b0*/  IMAD.IADD R9, R2, 0x1, R5 ;  /* 0x0000000102097824 */ /* 0x004fca00078e0205 */
[----:B------:R-:W-:-:S13]  /*00c0*/  ISETP.GE.U32.AND P0, PT, R9, R3, PT ;  /* 0x000000030900720c */ /* 0x000fda0003f06070 */
[----:B------:R-:W-:Y:S05]  /*00d0*/  @P0 BRA `(.L_x_10) ;  /* 0x0000000800980947 */ /* 0x000fea0003800000 */
[----:B------:R-:W-:Y:S01]  /*00e0*/  LOP3.LUT R6, RZ, R5, RZ, 0x33, !PT ;  /* 0x00000005ff067212 */ /* 0x000fe200078e33ff */
[----:B------:R-:W-:Y:S01]  /*00f0*/  BSSY.RECONVERGENT B1, `(.L_x_11) ;  /* 0x0000054000017945 */ /* 0x000fe20003800200 */
[----:B------:R-:W-:Y:S01]  /*0100*/  VIADDMNMX.U32 R3, R9, 0x100, R3, !PT ;  /* 0x0000010009037846 */ /* 0x000fe20007800003 */
[----:B------:R-:W-:-:S03]  /*0110*/  IMAD.MOV.U32 R7, RZ, RZ, -0x30f423e ;  /* 0xfcf0bdc2ff077424 */ /* 0x000fc600078e00ff */
[----:B------:R-:W-:Y:S01]  /*0120*/  IADD3 R3, PT, PT, -R2, R3, R6 ;  /* 0x0000000302037210 */ /* 0x000fe20007ffe106 */
[----:B------:R-:W-:-:S03]  /*0130*/  IMAD.MOV.U32 R6, RZ, RZ, RZ ;  /* 0x000000ffff067224 */ /* 0x000fc600078e00ff */
[C---:B------:R-:W-:Y:S02]  /*0140*/  ISETP.GE.U32.AND P1, PT, R3.reuse, 0xf00, PT ;  /* 0x00000f000300780c */ /* 0x040fe40003f26070 */
[----:B------:R-:W-:-:S04]  /*0150*/  LEA.HI R8, R3, 0x1, RZ, 0x18 ;  /* 0x0000000103087811 */ /* 0x000fc800078fc0ff */
[----:B------:R-:W-:-:S04]  /*0160*/  LOP3.LUT R25, R8, 0xf, RZ, 0xc0, !PT ;  /* 0x0000000f08197812 */ /* 0x000fc800078ec0ff */
[----:B------:R-:W-:-:S03]  /*0170*/  ISETP.NE.AND P0, PT, R25, RZ, PT ;  /* 0x000000ff1900720c */ /* 0x000fc60003f05270 */
[----:B------:R-:W-:Y:S10]  /*0180*/  @!P1 BRA `(.L_x_12) ;  /* 0x0000000400289947 */ /* 0x000ff40003800000 */
[----:B------:R-:W-:Y:S01]  /*0190*/  LOP3.LUT R10, R8, 0x1fffff0, RZ, 0xc0, !PT ;  /* 0x01fffff0080a7812 */ /* 0x000fe200078ec0ff */
[----:B------:R-:W-:Y:S02]  /*01a0*/  IMAD.MOV.U32 R7, RZ, RZ, -0x30f423e ;  /* 0xfcf0bdc2ff077424 */ /* 0x000fe400078e00ff */
[----:B------:R-:W-:Y:S02]  /*01b0*/  IMAD.MOV.U32 R6, RZ, RZ, RZ ;  /* 0x000000ffff067224 */ /* 0x000fe400078e00ff */
[----:B------:R-:W-:-:S07]  /*01c0*/  IMAD.MOV R10, RZ, RZ, -R10 ;  /* 0x000000ffff0a7224 */ /* 0x000fce00078e0a0a */
.L_x_13:
[----:B------:R-:W0:Y:S02]  /*01d0*/  LDC.64 R2, c[0x0][0x380] ;  /* 0x0000e000ff027b82 */ /* 0x000e240000000a00 */
[----:B0-----:R-:W-:-:S05]  /*01e0*/  IMAD.WIDE R2, R9, 0x4, R2 ;  /* 0x0000000409027825 */ /* 0x001fca00078e0202 */
[----:B------:R-:W2:Y:S04]  /*01f0*/  LDG.E R24, desc[UR4][R2.64] ;  /* 0x0000000402187981 */ /* 0x000ea8000c1e1900 */
[----:B------:R-:W3:Y:S04]  /*0200*/  LDG.E R26, desc[UR4][R2.64+0x400] ;  /* 0x00040004021a7981 */ /* 0x000ee8000c1e1900 */
[----:B------:R-:W4:Y:S04]  /*0210*/  LDG.E R28, desc[UR4][R2.64+0x800] ;  /* 0x00080004021c7981 */ /* 0x000f28000c1e1900 */
[----:B------:R-:W5:Y:S04]  /*0220*/  LDG.E R22, desc[UR4][R2.64+0xc00] ;  /* 0x000c000402167981 */ /* 0x000f68000c1e1900 */
        /* <DEDUP_REMOVED lines=11> */
[----:B------:R-:W5:Y:S01]  /*02e0*/  LDG.E R23, desc[UR4][R2.64+0x3c00] ;  /* 0x003c000402177981 */ /* 0x000f62000c1e1900 */
[----:B------:R-:W-:Y:S01]  /*02f0*/  VIADD R10, R10, 0x10 ;  /* 0x000000100a0a7836 */ /* 0x000fe20000000000 */
[----:B--2---:R-:W-:-:S04]  /*0300*/  FSETP.GT.AND P3, PT, R24, R7, PT ;  /* 0x000000071800720b */ /* 0x004fc80003f64000 */
[----:B------:R-:W-:Y:S02]  /*0310*/  FSEL R7, R24, R7, P3 ;  /* 0x0000000718077208 */ /* 0x000fe40001800000 */
[----:B------:R-:W-:Y:S02]  /*0320*/  SEL R6, R9, R6, P3 ;  /* 0x0000000609067207 */ /* 0x000fe40001800000 */
[----:B---3--:R-:W-:-:S04]  /*0330*/  FSETP.GT.AND P1, PT, R26, R7, PT ;  /* 0x000000071a00720b */ /* 0x008fc80003f24000 */
[----:B------:R-:W-:-:S04]  /*0340*/  FSEL R7, R26, R7, P1 ;  /* 0x000000071a077208 */ /* 0x000fc80000800000 */
[----:B----4-:R-:W-:-:S04]  /*0350*/  FSETP.GT.AND P2, PT, R28, R7, PT ;  /* 0x000000071c00720b */ /* 0x010fc80003f44000 */
[----:B------:R-:W-:Y:S01]  /*0360*/  FSEL R7, R28, R7, P2 ;  /* 0x000000071c077208 */ /* 0x000fe20001000000 */
[----:B------:R-:W-:-:S03]  /*0370*/  @P1 VIADD R6, R9, 0x100 ;  /* 0x0000010009061836 */ /* 0x000fc60000000000 */
[----:B-----5:R-:W-:-:S04]  /*0380*/  FSETP.GT.AND P4, PT, R22, R7, PT ;  /* 0x000000071600720b */ /* 0x020fc80003f84000 */
[----:B------:R-:W-:Y:S01]  /*0390*/  FSEL R22, R22, R7, P4 ;  /* 0x0000000716167208 */ /* 0x000fe20002000000 */
[----:B------:R-:W-:-:S03]  /*03a0*/  @P2 VIADD R6, R9, 0x200 ;  /* 0x0000020009062836 */ /* 0x000fc60000000000 */
[----:B------:R-:W-:-:S04]  /*03b0*/  FSETP.GT.AND P6, PT, R21, R22, PT ;  /* 0x000000161500720b */ /* 0x000fc80003fc4000 */
        /* <DEDUP_REMOVED lines=31> */
[----:B------:R-:W-:Y:S01]  /*05b0*/  @P1 VIADD R6, R9, 0xd00 ;  /* 0x00000d0009061836 */ /* 0x000fe20000000000 */
[----:B------:R-:W-:Y:S02]  /*05c0*/  ISETP.NE.AND P1, PT, R10, RZ, PT ;  /* 0x000000ff0a00720c */ /* 0x000fe40003f25270 */
[----:B------:R-:W-:-:S04]  /*05d0*/  FSETP.GT.AND P4, PT, R23, R18, PT ;  /* 0x000000121700720b */ /* 0x000fc80003f84000 */
[----:B------:R-:W-:Y:S01]  /*05e0*/  FSEL R7, R23, R18, P4 ;  /* 0x0000001217077208 */ /* 0x000fe20002000000 */
[----:B------:R-:W-:-:S08]  /*05f0*/  @P2 VIADD R6, R9, 0xe00 ;  /* 0x00000e0009062836 */ /* 0x000fd00000000000 */
[C---:B------:R-:W-:Y:S02]  /*0600*/  @P4 VIADD R6, R9.reuse, 0xf00 ;  /* 0x00000f0009064836 */ /* 0x040fe40000000000 */
[----:B------:R-:W-:Y:S01]  /*0610*/  VIADD R9, R9, 0x1000 ;  /* 0x0000100009097836 */ /* 0x000fe20000000000 */
[----:B------:R-:W-:Y:S06]  /*0620*/  @P1 BRA `(.L_x_13) ;  /* 0xfffffff800e81947 */ /* 0x000fec000383ffff */
.L_x_12:
[----:B------:R-:W-:Y:S05]  /*0630*/  BSYNC.RECONVERGENT B1 ;  /* 0x0000000000017941 */ /* 0x000fea0003800200 */
.L_x_11:
[----:B------:R-:W-:Y:S05]  /*0640*/  @!P0 BRA `(.L_x_10) ;  /* 0x00000004003c8947 */ /* 0x000fea0003800000 */
[----:B------:R-:W-:Y:S01]  /*0650*/  ISETP.GE.U32.AND P1, PT, R25, 0x8, PT ;  /* 0x000000081900780c */ /* 0x000fe20003f26070 */
[----:B------:R-:W-:Y:S01]  /*0660*/  BSSY.RECONVERGENT B1, `(.L_x_14) ;  /* 0x0000027000017945 */ /* 0x000fe20003800200 */
[----:B------:R-:W-:-:S04]  /*0670*/  LOP3.LUT R11, R8, 0x7, RZ, 0xc0, !PT ;  /* 0x00000007080b7812 */ /* 0x000fc800078ec0ff */
[----:B------:R-:W-:-:S07]  /*0680*/  ISETP.NE.AND P0, PT, R11, RZ, PT ;  /* 0x000000ff0b00720c */ /* 0x000fce0003f05270 */
[----:B------:R-:W-:Y:S06]  /*0690*/  @!P1 BRA `(.L_x_15) ;  /* 0x00000000008c9947 */ /* 0x000fec0003800000 */
        /* <DEDUP_REMOVED lines=9> */
[----:B------:R-:W5:Y:S01]  /*0730*/  LDG.E R24, desc[UR4][R2.64+0x1c00] ;  /* 0x001c000402187981 */ /* 0x000f62000c1e1900 */
        /* <DEDUP_REMOVED lines=22> */
[----:B------:R-:W-:-:S08]  /*08a0*/  @P5 VIADD R6, R9, 0x600 ;  /* 0x0000060009065836 */ /* 0x000fd00000000000 */
[C---:B------:R-:W-:Y:S02]  /*08b0*/  @P3 VIADD R6, R9.reuse, 0x700 ;  /* 0x0000070009063836 */ /* 0x040fe40000000000 */
[----:B------:R-:W-:-:S07]  /*08c0*/  VIADD R9, R9, 0x800 ;  /* 0x0000080009097836 */ /* 0x000fce0000000000 */
.L_x_15:
[----:B------:R-:W-:Y:S05]  /*08d0*/  BSYNC.RECONVERGENT B1 ;  /* 0x0000000000017941 */ /* 0x000fea0003800200 */
.L_x_14:
        /* <DEDUP_REMOVED lines=22> */
[----:B------:R-:W-:-:S08]  /*0a40*/  @P3 VIADD R6, R9, 0x200 ;  /* 0x0000020009063836 */ /* 0x000fd00000000000 */
[C---:B------:R-:W-:Y:S02]  /*0a50*/  @P4 VIADD R6, R9.reuse, 0x300 ;  /* 0x0000030009064836 */ /* 0x040fe40000000000 */
[----:B------:R-:W-:-:S07]  /*0a60*/  VIADD R9, R9, 0x400 ;  /* 0x0000040009097836 */ /* 0x000fce0000000000 */
.L_x_17:
[----:B------:R-:W-:Y:S05]  /*0a70*/  BSYNC.RECONVERGENT B1 ;  /* 0x0000000000017941 */ /* 0x000fea0003800200 */
.L_x_16:
[----:B------:R-:W-:Y:S05]  /*0a80*/  @!P1 BRA `(.L_x_10) ;  /* 0x00000000002c9947 */ /* 0x000fea0003800000 */
[----:B------:R-:W0:Y:S01]  /*0a90*/  LDC.64 R2, c[0x0][0x380] ;  /* 0x0000e000ff027b82 */ /* 0x000e220000000a00 */
[----:B------:R-:W-:-:S07]  /*0aa0*/  IMAD.MOV R8, RZ, RZ, -R8 ;  /* 0x000000ffff087224 */ /* 0x000fce00078e0a08 */
.L_x_18:
[----:B0-----:R-:W-:-:S06]  /*0ab0*/  IMAD.WIDE R10, R9, 0x4, R2 ;  /* 0x00000004090a7825 */ /* 0x001fcc00078e0202 */
[----:B------:R-:W2:Y:S01]  /*0ac0*/  LDG.E R10, desc[UR4][R10.64] ;  /* 0x000000040a0a7981 */ /* 0x000ea2000c1e1900 */
[----:B------:R-:W-:-:S05]  /*0ad0*/  VIADD R8, R8, 0x1 ;  /* 0x0000000108087836 */ /* 0x000fca0000000000 */
[----:B------:R-:W-:Y:S02]  /*0ae0*/  ISETP.NE.AND P1, PT, R8, RZ, PT ;  /* 0x000000ff0800720c */ /* 0x000fe40003f25270 */
[----:B--2---:R-:W-:-:S04]  /*0af0*/  FSETP.GT.AND P0, PT, R10, R7, PT ;  /* 0x000000070a00720b */ /* 0x004fc80003f04000 */
[C---:B------:R-:W-:Y:S01]  /*0b00*/  SEL R6, R9.reuse, R6, P0 ;  /* 0x0000000609067207 */ /* 0x040fe20000000000 */
[----:B------:R-:W-:Y:S01]  /*0b10*/  VIADD R9, R9, 0x100 ;  /* 0x0000010009097836 */ /* 0x000fe20000000000 */
[----:B------:R-:W-:-:S05]  /*0b20*/  FSEL R7, R10, R7, P0 ;  /* 0x000000070a077208 */ /* 0x000fca0000000000 */
[----:B------:R-:W-:Y:S05]  /*0b30*/  @P1 BRA `(.L_x_18) ;  /* 0xfffffffc00dc1947 */ /* 0x000fea000383ffff */
.L_x_10:
[----:B------:R-:W-:Y:S05]  /*0b40*/  BSYNC.RECONVERGENT B0 ;  /* 0x0000000000007941 */ /* 0x000fea0003800200 */
.L_x_9:
[----:B------:R-:W0:Y:S01]  /*0b50*/  S2R R9, SR_CgaCtaId ;  /* 0x0000000000097919 */ /* 0x000e220000008800 */
[----:B------:R-:W-:Y:S01]  /*0b60*/  MOV R2, 0x400 ;  /* 0x0000040000027802 */ /* 0x000fe20000000f00 */
[----:B------:R-:W-:Y:S01]  /*0b70*/  IMAD.MOV.U32 R11, RZ, RZ, R6 ;  /* 0x000000ffff0b7224 */ /* 0x000fe200078e0006 */
[----:B------:R-:W-:Y:S01]  /*0b80*/  SHF.R.U32.HI R3, RZ, 0x5, R5 ;  /* 0x00000005ff037819 */ /* 0x000fe20000011605 */
[----:B------:R-:W-:Y:S02]  /*0b90*/  BAR.SYNC.DEFER_BLOCKING 0x0 ;  /* 0x0000000000007b1d */ /* 0x000fe40000010000 */
[----:B------:R-:W-:-:S04]  /*0ba0*/  VIADD R8, R2, 0x620 ;  /* 0x0000062002087836 */ /* 0x000fc80000000000 */
[----:B------:R-:W-:Y:S01]  /*0bb0*/  BSSY.RECONVERGENT B0, `(.L_x_19) ;  /* 0x0000056000007945 */ /* 0x000fe20003800200 */
[C---:B0-----:R-:W-:Y:S02]  /*0bc0*/  LEA R2, R9.reuse, R2, 0x18 ;  /* 0x0000000209027211 */ /* 0x041fe400078ec0ff */
[----:B------:R-:W-:Y:S01]  /*0bd0*/  LEA R10, R9, R8, 0x18 ;  /* 0x00000008090a7211 */ /* 0x000fe200078ec0ff */
[----:B------:R-:W-:Y:S02]  /*0be0*/  IMAD.SHL.U32 R9, R5, 0x4, RZ ;  /* 0x0000000405097824 */ /* 0x000fe400078e00ff */
[C---:B------:R-:W-:Y:S02]  /*0bf0*/  IMAD R8, R3.reuse, 0xc4, R2 ;  /* 0x000000c403087824 */ /* 0x040fe400078e0202 */
[----:B------:R-:W-:Y:S01]  /*0c00*/  IMAD R12, R3, 0xc4, R10 ;  /* 0x000000c4030c7824 */ /* 0x000fe200078e020a */
[----:B------:R-:W-:-:S05]  /*0c10*/  LOP3.LUT R9, R9, 0x7c, RZ, 0xc0, !PT ;  /* 0x0000007c09097812 */ /* 0x000fca00078ec0ff */
[----:B------:R-:W-:Y:S02]  /*0c20*/  IMAD.IADD R8, R8, 0x1, R9 ;  /* 0x0000000108087824 */ /* 0x000fe400078e0209 */
[----:B------:R-:W-:-:S03]  /*0c30*/  IMAD.IADD R12, R9, 0x1, R12 ;  /* 0x00000001090c7824 */ /* 0x000fc600078e020c */
[----:B------:R-:W-:Y:S04]  /*0c40*/  STS [R8], R4 ;  /* 0x0000000408007388 */ /* 0x000fe80000000800 */
[----:B------:R-:W-:Y:S04]  /*0c50*/  STS [R8+0x40], R7 ;  /* 0x0000400708007388 */ /* 0x000fe80000000800 */
[----:B------:R-:W-:Y:S04]  /*0c60*/  STS [R12+0x40], R11 ;  /* 0x0000400b0c007388 */ /* 0x000fe80000000800 */
        /* <DEDUP_REMOVED lines=33> */
[C---:B------:R-:W-:Y:S01]  /*0e80*/  IMAD R4, R5.reuse, 0xc4, R2 ;  /* 0x000000c405047824 */ /* 0x040fe200078e0202 */
[C---:B------:R-:W-:Y:S01]  /*0e90*/  ISETP.NE.AND P0, PT, R5.reuse, RZ, PT ;  /* 0x000000ff0500720c */ /* 0x040fe20003f05270 */
[C---:B------:R-:W-:Y:S01]  /*0ea0*/  IMAD R10, R5.reuse, 0xc4, R10 ;  /* 0x000000c4050a7824 */ /* 0x040fe200078e020a */
[----:B------:R-:W-:Y:S01]  /*0eb0*/  BSSY.RECONVERGENT B1, `(.L_x_21) ;  /* 0x000000f000017945 */ /* 0x000fe20003800200 */
[C---:B-1----:R-:W-:Y:S01]  /*0ec0*/  IMAD R3, R5.reuse, -0xc0, R4 ;  /* 0xffffff4005037824 */ /* 0x042fe200078e0204 */
        /* <DEDUP_REMOVED lines=13> */
.L_x_22:
[----:B------:R-:W-:Y:S05]  /*0fa0*/  BSYNC.RECONVERGENT B1 ;  /* 0x0000000000017941 */ /* 0x000fea0003800200 */
.L_x_21:
        /* <DEDUP_REMOVED lines=9> */
.L_x_24:
[----:B------:R-:W-:Y:S05]  /*1040*/  BSYNC.RECONVERGENT B1 ;  /* 0x0000000000017941 */ /* 0x000fea0003800200 */
.L_x_23:
        /* <DEDUP_REMOVED lines=9> */
.L_x_26:
[----:B------:R-:W-:Y:S05]  /*10e0*/  BSYNC.RECONVERGENT B1 ;  /* 0x0000000000017941 */ /* 0x000fea0003800200 */
.L_x_25:
[----:B------:R3:W-:Y:S04]  /*10f0*/  STS [R3], R8 ;  /* 0x0000000803007388 */ /* 0x0007e80000000800 */
[----:B------:R3:W-:Y:S02]  /*1100*/  STS [R6], R7 ;  /* 0x0000000706007388 */ /* 0x0007e40000000800 */
.L_x_20:
[----:B------:R-:W-:Y:S05]  /*1110*/  BSYNC.RECONVERGENT B0 ;  /* 0x0000000000007941 */ /* 0x000fea0003800200 */
.L_x_19:
[----:B------:R-:W-:Y:S01]  /*1120*/  BAR.SYNC.DEFER_BLOCKING 0x0 ;  /* 0x0000000000007b1d */ /* 0x000fe20000010000 */
[----:B------:R-:W-:-:S05]  /*1130*/  ISETP.NE.AND P0, PT, R5, RZ, PT ;  /* 0x000000ff0500720c */ /* 0x000fca0003f05270 */
[----:B0123--:R0:W1:Y:S04]  /*1140*/  LDS R7, [R2+0x1c] ;  /* 0x00001c0002077984 */ /* 0x00f0680000000800 */
[----:B------:R0:W2:Y:S04]  /*1150*/  LDS R9, [R2+0x63c] ;  /* 0x00063c0002097984 */ /* 0x0000a80000000800 */
[----:B------:R-:W-:Y:S05]  /*1160*/  @P0 EXIT ;  /* 0x000000000000094d */ /* 0x000fea0003800000 */
[----:B0-----:R-:W0:Y:S08]  /*1170*/  LDC.64 R2, c[0x0][0x388] ;  /* 0x0000e200ff027b82 */ /* 0x001e300000000a00 */
[----:B------:R-:W3:Y:S01]  /*1180*/  LDC.64 R4, c[0x0][0x390] ;  /* 0x0000e400ff047b82 */ /* 0x000ee20000000a00 */
[----:B0-----:R-:W-:-:S05]  /*1190*/  IMAD.WIDE.U32 R2, R0, 0x4, R2 ;  /* 0x0000000400027825 */ /* 0x001fca00078e0002 */
[----:B-1----:R-:W-:Y:S01]  /*11a0*/  STG.E desc[UR4][R2.64], R7 ;  /* 0x0000000702007986 */ /* 0x002fe2000c101904 */
[----:B---3--:R-:W-:-:S05]  /*11b0*/  IMAD.WIDE.U32 R4, R0, 0x4, R4 ;  /* 0x0000000400047825 */ /* 0x008fca00078e0004 */
[----:B--2---:R-:W-:Y:S01]  /*11c0*/  STG.E desc[UR4][R4.64], R9 ;  /* 0x0000000904007986 */ /* 0x004fe2000c101904 */
[----:B------:R-:W-:Y:S05]  /*11d0*/  EXIT ;  /* 0x000000000000794d */ /* 0x000fea0003800000 */
.L_x_27:
        /* <DEDUP_REMOVED lines=10> */
.L_x_29:


//--------------------- .nv.shared.FindMaxIndexReduce --------------------------
	.section	.nv.shared.FindMaxIndexReduce,"aw",@nobits
	.sectionflags	@""
	.align	4
.nv.shared.FindMaxIndexReduce:
	.zero		4160


//--------------------- .nv.shared.reserved.0     --------------------------
	.section	.nv.shared.reserved.0,"aw",@nobits
	.weak		__nv_reservedSMEM_offset_0_alias
	.size		__nv_reservedSMEM_offset_0_alias, 0, 64
	.other		__nv_reservedSMEM_offset_0_alias,@"STO_CUDA_RESERVED_SHARED STV_DEFAULT"
__nv_reservedSMEM_offset_0_alias:
	.zero		0
	.zero		64


//--------------------- .nv.shared.FindMaxIndexLoop --------------------------
	.section	.nv.shared.FindMaxIndexLoop,"aw",@nobits
	.sectionflags	@""
	.align	4
.nv.shared.FindMaxIndexLoop:
	.zero		4160


//--------------------- .nv.constant0.FindMaxIndexReduce --------------------------
	.section	.nv.constant0.FindMaxIndexReduce,"a",@progbits
	.sectionflags	@""
	.align	4
.nv.constant0.FindMaxIndexReduce:
	.zero		916


//--------------------- .nv.constant0.FindMaxIndexLoop --------------------------
	.section	.nv.constant0.FindMaxIndexLoop,"a",@progbits
	.sectionflags	@""
	.align	4
.nv.constant0.FindMaxIndexLoop:
	.zero		928


//--------------------- SYMBOLS --------------------------

	.type		.nv.reservedSmem.offset0,@object
	.size		.nv.reservedSmem.offset0,0x4
	.type		.nv.reservedSmem.cap,@object
	.size		.nv.reservedSmem.cap,0x4
